	.headerflags	@"EF_CUDA_TEXMODE_UNIFIED EF_CUDA_64BIT_ADDRESS EF_CUDA_ACCELERATORS EF_CUDA_SM90 EF_CUDA_VIRTUAL_SM(EF_CUDA_SM90)"
	.elftype	@"ET_EXEC"


//--------------------- .nv.info                  --------------------------
	.section	.nv.info,"",@"SHT_CUDA_INFO"
	.align	4


	//----- nvinfo : EIATTR_REGCOUNT
	.align		4
        /*0000*/ 	.byte	0x04, 0x2f
        /*0002*/ 	.short	(.L_1 - .L_0)
	.align		4
.L_0:
        /*0004*/ 	.word	index@(triton_poi_fused_add_clamp_3)
        /*0008*/ 	.word	0x00000008


	//----- nvinfo : EIATTR_MIN_STACK_SIZE
	.align		4
.L_1:
        /*000c*/ 	.byte	0x04, 0x12
        /*000e*/ 	.short	(.L_3 - .L_2)
	.align		4
.L_2:
        /*0010*/ 	.word	index@(triton_poi_fused_add_clamp_3)
        /*0014*/ 	.word	0x00000000


	//----- nvinfo : EIATTR_FRAME_SIZE
	.align		4
.L_3:
        /*0018*/ 	.byte	0x04, 0x11
        /*001a*/ 	.short	(.L_5 - .L_4)
	.align		4
.L_4:
        /*001c*/ 	.word	index@(triton_poi_fused_add_clamp_3)
        /*0020*/ 	.word	0x00000000


	//----- nvinfo : EIATTR_MIN_STACK_SIZE
	.align		4
.L_5:
        /*0024*/ 	.byte	0x04, 0x12
        /*0026*/ 	.short	(.L_7 - .L_6)
	.align		4
.L_6:
        /*0028*/ 	.word	index@(triton_poi_fused_add_clamp_3)
        /*002c*/ 	.word	0x00000000
.L_7:


//--------------------- .nv.info.triton_poi_fused_add_clamp_3 --------------------------
	.section	.nv.info.triton_poi_fused_add_clamp_3,"",@"SHT_CUDA_INFO"
	.sectionflags	@""
	.align	4


	//----- nvinfo : EIATTR_CUDA_API_VERSION
	.align		4
        /*0000*/ 	.byte	0x04, 0x37
        /*0002*/ 	.short	(.L_9 - .L_8)
.L_8:
        /*0004*/ 	.word	0x0000007c


	//----- nvinfo : EIATTR_KPARAM_INFO
	.align		4
.L_9:
        /*0008*/ 	.byte	0x04, 0x17
        /*000a*/ 	.short	(.L_11 - .L_10)
.L_10:
        /*000c*/ 	.word	0x00000000
        /*0010*/ 	.short	0x0001
        /*0012*/ 	.short	0x0008
        /*0014*/ 	.byte	0x00, 0xf0, 0x11, 0x00


	//----- nvinfo : EIATTR_KPARAM_INFO
	.align		4
.L_11:
        /*0018*/ 	.byte	0x04, 0x17
        /*001a*/ 	.short	(.L_13 - .L_12)
.L_12:
        /*001c*/ 	.word	0x00000000
        /*0020*/ 	.short	0x0000
        /*0022*/ 	.short	0x0000
        /*0024*/ 	.byte	0x00, 0xf4, 0x21, 0x00


	//----- nvinfo : EIATTR_SPARSE_MMA_MASK
	.align		4
.L_13:
        /*0028*/ 	.byte	0x03, 0x50
        /*002a*/ 	.short	0x0000


	//----- nvinfo : EIATTR_MAXREG_COUNT
	.align		4
        /*002c*/ 	.byte	0x03, 0x1b
        /*002e*/ 	.short	0x00ff


	//----- nvinfo : EIATTR_EXIT_INSTR_OFFSETS
	.align		4
        /*0030*/ 	.byte	0x04, 0x1c
        /*0032*/ 	.short	(.L_15 - .L_14)


	//   ....[0]....
.L_14:
        /*0034*/ 	.word	0x00000100


	//   ....[1]....
        /*0038*/ 	.word	0x00000130


	//----- nvinfo : EIATTR_REQNTID
	.align		4
.L_15:
        /*003c*/ 	.byte	0x04, 0x10
        /*003e*/ 	.short	(.L_17 - .L_16)
.L_16:
        /*0040*/ 	.word	0x00000020
        /*0044*/ 	.word	0x00000001
        /*0048*/ 	.word	0x00000001


	//----- nvinfo : EIATTR_CBANK_PARAM_SIZE
	.align		4
.L_17:
        /*004c*/ 	.byte	0x03, 0x19
        /*004e*/ 	.short	0x000c


	//----- nvinfo : EIATTR_PARAM_CBANK
	.align		4
        /*0050*/ 	.byte	0x04, 0x0a
        /*0052*/ 	.short	(.L_19 - .L_18)
	.align		4
.L_18:
        /*0054*/ 	.word	index@(.nv.constant0.triton_poi_fused_add_clamp_3)
        /*0058*/ 	.short	0x0210
        /*005a*/ 	.short	0x000c


	//----- nvinfo : EIATTR_SW_WAR
	.align		4
.L_19:
        /*005c*/ 	.byte	0x04, 0x36
        /*005e*/ 	.short	(.L_21 - .L_20)
.L_20:
        /*0060*/ 	.word	0x00000008
.L_21:


//--------------------- .nv.callgraph             --------------------------
	.section	.nv.callgraph,"",@"SHT_CUDA_CALLGRAPH"
	.align	4
	.sectionentsize	8
	.align		4
        /*0000*/ 	.word	0x00000000
	.align		4
        /*0004*/ 	.word	0xffffffff
	.align		4
        /*0008*/ 	.word	0x00000000
	.align		4
        /*000c*/ 	.word	0xfffffffe
	.align		4
        /*0010*/ 	.word	0x00000000
	.align		4
        /*0014*/ 	.word	0xfffffffd
	.align		4
        /*0018*/ 	.word	0x00000000
	.align		4
        /*001c*/ 	.word	0xfffffffc


//--------------------- .text.triton_poi_fused_add_clamp_3 --------------------------
	.section	.text.triton_poi_fused_add_clamp_3,"ax",@progbits
	.align	128
        .global         triton_poi_fused_add_clamp_3
        .type           triton_poi_fused_add_clamp_3,@function
        .size           triton_poi_fused_add_clamp_3,(.L_x_1 - triton_poi_fused_add_clamp_3)
        .other          triton_poi_fused_add_clamp_3,@"STO_CUDA_ENTRY STV_DEFAULT"
triton_poi_fused_add_clamp_3:
.text.triton_poi_fused_add_clamp_3:
[----:B------:R-:W0:Y:S02]  /*0000*/  LDC R1, c[0x0][0x28] ;  /* 0x00000a00ff017b82 */ /* 0x000e240000000800 */
[----:B------:R-:W1:Y:S01]  /*0010*/  S2R R2, SR_TID.X ;  /* 0x0000000000027919 */ /* 0x000e620000002100 */
[----:B------:R-:W2:Y:S01]  /*0020*/  LDC.64 R4, c[0x0][0x210] ;  /* 0x00008400ff047b82 */ /* 0x000ea20000000a00 */
[----:B------:R-:W3:Y:S01]  /*0030*/  S2R R3, SR_CTAID.X ;  /* 0x0000000000037919 */ /* 0x000ee20000002500 */
[C---:B-1----:R-:W-:Y:S02]  /*0040*/  LOP3.LUT R0, R2.reuse, 0x3, RZ, 0xc0, !PT ;  /* 0x0000000302007812 */ /* 0x042fe400078ec0ff */
[----:B------:R-:W-:-:S03]  /*0050*/  LOP3.LUT P0, RZ, R2, 0x1c, RZ, 0xc0, !PT ;  /* 0x0000001c02ff7812 */ /* 0x000fc6000780c0ff */
[----:B---3--:R-:W-:-:S04]  /*0060*/  IMAD R3, R3, 0x4, R0 ;  /* 0x0000000403037824 */ /* 0x008fc800078e0200 */
[C---:B--2---:R-:W-:Y:S01]  /*0070*/  IMAD.WIDE R4, R3.reuse, 0x8, R4 ;  /* 0x0000000803047825 */ /* 0x044fe200078e0204 */
[----:B------:R-:W-:Y:S02]  /*0080*/  I2FP.F32.S32 R0, R3 ;  /* 0x0000000300007245 */ /* 0x000fe40000201400 */
[----:B------:R-:W-:-:S03]  /*0090*/  ISETP.LT.AND P0, PT, R3, 0x4, !P0 ;  /* 0x000000040300780c */ /* 0x000fc60004701270 */
[----:B------:R-:W-:-:S05]  /*00a0*/  FMUL R0, R0, 4.3333334922790527344 ;  /* 0x408aaaab00007820 */ /* 0x000fca0000400000 */
[----:B------:R-:W-:-:S06]  /*00b0*/  FMNMX R0, RZ, R0, !PT ;  /* 0x00000000ff007209 */ /* 0x000fcc0007800000 */
[----:B------:R-:W1:Y:S02]  /*00c0*/  F2I.TRUNC.NTZ R0, R0 ;  /* 0x0000000000007305 */ /* 0x000e64000020f100 */
[----:B-1----:R-:W-:-:S05]  /*00d0*/  VIMNMX R2, R0, 0xc, PT ;  /* 0x0000000c00027848 */ /* 0x002fca0003fe0100 */
[----:B------:R-:W-:-:S05]  /*00e0*/  VIADD R2, R2, 0x1 ;  /* 0x0000000102027836 */ /* 0x000fca0000000000 */
[----:B------:R-:W-:Y:S01]  /*00f0*/  SHF.R.S32.HI R3, RZ, 0x1f, R2 ;  /* 0x0000001fff037819 */ /* 0x000fe20000011402 */
[----:B------:R-:W-:Y:S06]  /*0100*/  @!P0 EXIT ;  /* 0x000000000000894d */ /* 0x000fec0003800000 */
[----:B------:R-:W-:Y:S02]  /*0110*/  ULDC.64 UR4, c[0x0][0x208] ;  /* 0x0000820000047ab9 */ /* 0x000fe40000000a00 */
[----:B------:R-:W-:Y:S01]  /*0120*/  STG.E.64 desc[UR4][R4.64], R2 ;  /* 0x0000000204007986 */ /* 0x000fe2000c101b04 */
[----:B------:R-:W-:Y:S05]  /*0130*/  EXIT ;  /* 0x000000000000794d */ /* 0x000fea0003800000 */
.L_x_0:
[----:B------:R-:W-:-:S00]  /*0140*/  BRA `(.L_x_0) ;  /* 0xfffffffc00fc7947 */ /* 0x000fc0000383ffff */
[----:B------:R-:W-:-:S00]  /*0150*/  NOP ;  /* 0x0000000000007918 */ /* 0x000fc00000000000 */
        /* <DEDUP_REMOVED lines=10> */
.L_x_1:


//--------------------- .nv.constant0.triton_poi_fused_add_clamp_3 --------------------------
	.section	.nv.constant0.triton_poi_fused_add_clamp_3,"a",@progbits
	.sectionflags	@""
	.align	4
.nv.constant0.triton_poi_fused_add_clamp_3:
	.zero		540
